//
// Generated by NVIDIA NVVM Compiler
//
// Compiler Build ID: CL-36424714
// Cuda compilation tools, release 13.0, V13.0.88
// Based on NVVM 20.0.0
//

.version 9.0
.target sm_100
.address_size 64

	// .globl	_Z21Int8QuantMatMulKernelPKaS0_Paiiifiii

.visible .entry _Z21Int8QuantMatMulKernelPKaS0_Paiiifiii(
	.param .u64 .ptr .align 1 _Z21Int8QuantMatMulKernelPKaS0_Paiiifiii_param_0,
	.param .u64 .ptr .align 1 _Z21Int8QuantMatMulKernelPKaS0_Paiiifiii_param_1,
	.param .u64 .ptr .align 1 _Z21Int8QuantMatMulKernelPKaS0_Paiiifiii_param_2,
	.param .u32 _Z21Int8QuantMatMulKernelPKaS0_Paiiifiii_param_3,
	.param .u32 _Z21Int8QuantMatMulKernelPKaS0_Paiiifiii_param_4,
	.param .u32 _Z21Int8QuantMatMulKernelPKaS0_Paiiifiii_param_5,
	.param .f32 _Z21Int8QuantMatMulKernelPKaS0_Paiiifiii_param_6,
	.param .u32 _Z21Int8QuantMatMulKernelPKaS0_Paiiifiii_param_7,
	.param .u32 _Z21Int8QuantMatMulKernelPKaS0_Paiiifiii_param_8,
	.param .u32 _Z21Int8QuantMatMulKernelPKaS0_Paiiifiii_param_9
)
{
	.reg .pred 	%p<13>;
	.reg .b32 	%r<142>;
	.reg .b32 	%f<12>;
	.reg .b64 	%rd<51>;

	ld.param.u64 	%rd7, [_Z21Int8QuantMatMulKernelPKaS0_Paiiifiii_param_0];
	ld.param.u64 	%rd8, [_Z21Int8QuantMatMulKernelPKaS0_Paiiifiii_param_1];
	ld.param.u64 	%rd6, [_Z21Int8QuantMatMulKernelPKaS0_Paiiifiii_param_2];
	ld.param.u32 	%r35, [_Z21Int8QuantMatMulKernelPKaS0_Paiiifiii_param_3];
	ld.param.u32 	%r30, [_Z21Int8QuantMatMulKernelPKaS0_Paiiifiii_param_4];
	ld.param.u32 	%r31, [_Z21Int8QuantMatMulKernelPKaS0_Paiiifiii_param_5];
	ld.param.f32 	%f3, [_Z21Int8QuantMatMulKernelPKaS0_Paiiifiii_param_6];
	ld.param.u32 	%r32, [_Z21Int8QuantMatMulKernelPKaS0_Paiiifiii_param_7];
	ld.param.u32 	%r33, [_Z21Int8QuantMatMulKernelPKaS0_Paiiifiii_param_8];
	ld.param.u32 	%r34, [_Z21Int8QuantMatMulKernelPKaS0_Paiiifiii_param_9];
	cvta.to.global.u64 	%rd1, %rd8;
	cvta.to.global.u64 	%rd2, %rd7;
	mov.u32 	%r36, %ctaid.y;
	mov.u32 	%r37, %ntid.y;
	mov.u32 	%r38, %tid.y;
	mad.lo.s32 	%r1, %r36, %r37, %r38;
	mov.u32 	%r39, %ctaid.x;
	mov.u32 	%r40, %ntid.x;
	mov.u32 	%r41, %tid.x;
	mad.lo.s32 	%r2, %r39, %r40, %r41;
	setp.ge.s32 	%p1, %r1, %r35;
	setp.ge.s32 	%p2, %r2, %r30;
	or.pred  	%p3, %p1, %p2;
	@%p3 bra 	$L__BB0_15;
	setp.lt.s32 	%p4, %r31, 1;
	mov.f32 	%f11, 0f00000000;
	@%p4 bra 	$L__BB0_14;
	mul.lo.s32 	%r3, %r31, %r1;
	and.b32  	%r4, %r31, 7;
	setp.lt.u32 	%p5, %r31, 8;
	mov.b32 	%r136, 0;
	mov.u32 	%r141, %r136;
	@%p5 bra 	$L__BB0_5;
	and.b32  	%r136, %r31, 2147483640;
	neg.s32 	%r130, %r136;
	shl.b32 	%r7, %r30, 3;
	cvt.u64.u32 	%rd9, %r3;
	add.s64 	%rd10, %rd9, %rd2;
	add.s64 	%rd50, %rd10, 3;
	mov.b32 	%r141, 0;
	cvt.s64.s32 	%rd13, %r30;
	mov.u32 	%r129, %r2;
$L__BB0_4:
	.pragma "nounroll";
	ld.global.s8 	%r45, [%rd50+-3];
	sub.s32 	%r46, %r45, %r32;
	cvt.s64.s32 	%rd11, %r129;
	add.s64 	%rd12, %rd1, %rd11;
	ld.global.s8 	%r47, [%rd12];
	sub.s32 	%r48, %r47, %r33;
	mad.lo.s32 	%r49, %r48, %r46, %r141;
	ld.global.s8 	%r50, [%rd50+-2];
	sub.s32 	%r51, %r50, %r32;
	add.s64 	%rd14, %rd12, %rd13;
	ld.global.s8 	%r52, [%rd14];
	sub.s32 	%r53, %r52, %r33;
	mad.lo.s32 	%r54, %r53, %r51, %r49;
	ld.global.s8 	%r55, [%rd50+-1];
	sub.s32 	%r56, %r55, %r32;
	add.s64 	%rd15, %rd14, %rd13;
	ld.global.s8 	%r57, [%rd15];
	sub.s32 	%r58, %r57, %r33;
	mad.lo.s32 	%r59, %r58, %r56, %r54;
	ld.global.s8 	%r60, [%rd50];
	sub.s32 	%r61, %r60, %r32;
	add.s64 	%rd16, %rd15, %rd13;
	ld.global.s8 	%r62, [%rd16];
	sub.s32 	%r63, %r62, %r33;
	mad.lo.s32 	%r64, %r63, %r61, %r59;
	ld.global.s8 	%r65, [%rd50+1];
	sub.s32 	%r66, %r65, %r32;
	add.s64 	%rd17, %rd16, %rd13;
	ld.global.s8 	%r67, [%rd17];
	sub.s32 	%r68, %r67, %r33;
	mad.lo.s32 	%r69, %r68, %r66, %r64;
	ld.global.s8 	%r70, [%rd50+2];
	sub.s32 	%r71, %r70, %r32;
	add.s64 	%rd18, %rd17, %rd13;
	ld.global.s8 	%r72, [%rd18];
	sub.s32 	%r73, %r72, %r33;
	mad.lo.s32 	%r74, %r73, %r71, %r69;
	ld.global.s8 	%r75, [%rd50+3];
	sub.s32 	%r76, %r75, %r32;
	add.s64 	%rd19, %rd18, %rd13;
	ld.global.s8 	%r77, [%rd19];
	sub.s32 	%r78, %r77, %r33;
	mad.lo.s32 	%r79, %r78, %r76, %r74;
	ld.global.s8 	%r80, [%rd50+4];
	sub.s32 	%r81, %r80, %r32;
	add.s64 	%rd20, %rd19, %rd13;
	ld.global.s8 	%r82, [%rd20];
	sub.s32 	%r83, %r82, %r33;
	mad.lo.s32 	%r141, %r83, %r81, %r79;
	add.s32 	%r130, %r130, 8;
	add.s32 	%r129, %r129, %r7;
	add.s64 	%rd50, %rd50, 8;
	setp.ne.s32 	%p6, %r130, 0;
	@%p6 bra 	$L__BB0_4;
$L__BB0_5:
	setp.eq.s32 	%p7, %r4, 0;
	@%p7 bra 	$L__BB0_13;
	and.b32  	%r17, %r31, 3;
	setp.lt.u32 	%p8, %r4, 4;
	@%p8 bra 	$L__BB0_8;
	add.s32 	%r85, %r136, %r3;
	cvt.u64.u32 	%rd21, %r85;
	add.s64 	%rd22, %rd2, %rd21;
	ld.global.s8 	%r86, [%rd22];
	sub.s32 	%r87, %r86, %r32;
	mad.lo.s32 	%r88, %r136, %r30, %r2;
	cvt.s64.s32 	%rd23, %r88;
	add.s64 	%rd24, %rd1, %rd23;
	ld.global.s8 	%r89, [%rd24];
	sub.s32 	%r90, %r89, %r33;
	mad.lo.s32 	%r91, %r90, %r87, %r141;
	cvt.u64.u32 	%rd25, %r3;
	cvt.u64.u32 	%rd26, %r136;
	add.s64 	%rd27, %rd26, %rd25;
	add.s64 	%rd28, %rd2, %rd27;
	ld.global.s8 	%r92, [%rd28+1];
	sub.s32 	%r93, %r92, %r32;
	cvt.s64.s32 	%rd29, %r30;
	add.s64 	%rd30, %rd24, %rd29;
	ld.global.s8 	%r94, [%rd30];
	sub.s32 	%r95, %r94, %r33;
	mad.lo.s32 	%r96, %r95, %r93, %r91;
	ld.global.s8 	%r97, [%rd28+2];
	sub.s32 	%r98, %r97, %r32;
	add.s64 	%rd31, %rd30, %rd29;
	ld.global.s8 	%r99, [%rd31];
	sub.s32 	%r100, %r99, %r33;
	mad.lo.s32 	%r101, %r100, %r98, %r96;
	ld.global.s8 	%r102, [%rd28+3];
	sub.s32 	%r103, %r102, %r32;
	add.s64 	%rd32, %rd31, %rd29;
	ld.global.s8 	%r104, [%rd32];
	sub.s32 	%r105, %r104, %r33;
	mad.lo.s32 	%r141, %r105, %r103, %r101;
	add.s32 	%r136, %r136, 4;
$L__BB0_8:
	setp.eq.s32 	%p9, %r17, 0;
	@%p9 bra 	$L__BB0_13;
	setp.eq.s32 	%p10, %r17, 1;
	@%p10 bra 	$L__BB0_11;
	add.s32 	%r107, %r136, %r3;
	cvt.u64.u32 	%rd33, %r107;
	add.s64 	%rd34, %rd2, %rd33;
	ld.global.s8 	%r108, [%rd34];
	sub.s32 	%r109, %r108, %r32;
	mad.lo.s32 	%r110, %r136, %r30, %r2;
	cvt.s64.s32 	%rd35, %r110;
	add.s64 	%rd36, %rd1, %rd35;
	ld.global.s8 	%r111, [%rd36];
	sub.s32 	%r112, %r111, %r33;
	mad.lo.s32 	%r113, %r112, %r109, %r141;
	cvt.u64.u32 	%rd37, %r3;
	cvt.u64.u32 	%rd38, %r136;
	add.s64 	%rd39, %rd38, %rd37;
	add.s64 	%rd40, %rd2, %rd39;
	ld.global.s8 	%r114, [%rd40+1];
	sub.s32 	%r115, %r114, %r32;
	cvt.s64.s32 	%rd41, %r30;
	add.s64 	%rd42, %rd36, %rd41;
	ld.global.s8 	%r116, [%rd42];
	sub.s32 	%r117, %r116, %r33;
	mad.lo.s32 	%r141, %r117, %r115, %r113;
	add.s32 	%r136, %r136, 2;
$L__BB0_11:
	and.b32  	%r118, %r31, 1;
	setp.eq.b32 	%p11, %r118, 1;
	not.pred 	%p12, %p11;
	@%p12 bra 	$L__BB0_13;
	add.s32 	%r119, %r136, %r3;
	cvt.u64.u32 	%rd43, %r119;
	add.s64 	%rd44, %rd2, %rd43;
	ld.global.s8 	%r120, [%rd44];
	sub.s32 	%r121, %r120, %r32;
	mad.lo.s32 	%r122, %r136, %r30, %r2;
	cvt.s64.s32 	%rd45, %r122;
	add.s64 	%rd46, %rd1, %rd45;
	ld.global.s8 	%r123, [%rd46];
	sub.s32 	%r124, %r123, %r33;
	mad.lo.s32 	%r141, %r124, %r121, %r141;
$L__BB0_13:
	cvt.rn.f32.s32 	%f11, %r141;
$L__BB0_14:
	cvt.rn.f32.s32 	%f5, %r34;
	fma.rn.f32 	%f6, %f3, %f11, %f5;
	mov.f32 	%f7, 0f3F000000;
	copysign.f32 	%f8, %f6, %f7;
	add.rz.f32 	%f9, %f6, %f8;
	cvt.rzi.f32.f32 	%f10, %f9;
	cvt.rzi.s32.f32 	%r125, %f10;
	min.s32 	%r126, %r125, 127;
	max.s32 	%r127, %r126, -128;
	mad.lo.s32 	%r128, %r30, %r1, %r2;
	cvt.s64.s32 	%rd47, %r128;
	cvta.to.global.u64 	%rd48, %rd6;
	add.s64 	%rd49, %rd48, %rd47;
	st.global.u8 	[%rd49], %r127;
$L__BB0_15:
	ret;

}


// ===== COMPILED SASS (sm_100) =====

	.target	sm_100

	.elftype	@"ET_EXEC"


//--------------------- .note.nv.tkinfo           --------------------------
	.section	.note.nv.tkinfo,"",@"SHT_NOTE"
	.sectionflags	@"SHF_NOTE_NV_TKINFO"
	.tkinfo
        /*0018*/ 	.word	0x00000002
        /*0030*/ 	.string	""
        /*0030*/ 	.string	"ptxas"
        /*0030*/ 	.string	"Cuda compilation tools, release 13.0, V13.0.88"
        /*0030*/ 	.string	"Build cuda_13.0.r13.0/compiler.36424714_0"
        /*0030*/ 	.string	"-arch sm_100 -m 64 "



//--------------------- .note.nv.cuinfo           --------------------------
	.section	.note.nv.cuinfo,"",@"SHT_NOTE"
	.sectionflags	@"SHF_NOTE_NV_CUINFO"
        /*0018*/ 	.short	0x0002
        /*001a*/ 	.short	0x0064
        /*001c*/ 	.short	0x0082
	.zero		2


//--------------------- .nv.info                  --------------------------
	.section	.nv.info,"",@"SHT_CUDA_INFO"
	.align	4


	//----- nvinfo : EIATTR_REGCOUNT
	.align		4
        /*0000*/ 	.byte	0x04, 0x2f
        /*0002*/ 	.short	(.L_1 - .L_0)
	.align		4
.L_0:
        /*0004*/ 	.word	index@(_Z21Int8QuantMatMulKernelPKaS0_Paiiifiii)
        /*0008*/ 	.word	0x00000020


	//----- nvinfo : EIATTR_FRAME_SIZE
	.align		4
.L_1:
        /*000c*/ 	.byte	0x04, 0x11
        /*000e*/ 	.short	(.L_3 - .L_2)
	.align		4
.L_2:
        /*0010*/ 	.word	index@(_Z21Int8QuantMatMulKernelPKaS0_Paiiifiii)
        /*0014*/ 	.word	0x00000000


	//----- nvinfo : EIATTR_MIN_STACK_SIZE
	.align		4
.L_3:
        /*0018*/ 	.byte	0x04, 0x12
        /*001a*/ 	.short	(.L_5 - .L_4)
	.align		4
.L_4:
        /*001c*/ 	.word	index@(_Z21Int8QuantMatMulKernelPKaS0_Paiiifiii)
        /*0020*/ 	.word	0x00000000
.L_5:


//--------------------- .nv.compat                --------------------------
	.section	.nv.compat,"",@"SHT_CUDA_COMPAT_INFO"
	.align	4
        /*0000*/ 	.byte	0x02, 0x09, 0x00, 0x00, 0x02, 0x02, 0x01, 0x00, 0x02, 0x05, 0x05, 0x00, 0x03, 0x07, 0x01, 0x01
        /*0010*/ 	.byte	0x02, 0x03, 0x00, 0x00, 0x02, 0x06, 0x01, 0x00, 0x04, 0x0b, 0x08, 0x00, 0x09, 0x00, 0x00, 0x00
        /*0020*/ 	.byte	0x00, 0x00, 0x00, 0x00


//--------------------- .nv.info._Z21Int8QuantMatMulKernelPKaS0_Paiiifiii --------------------------
	.section	.nv.info._Z21Int8QuantMatMulKernelPKaS0_Paiiifiii,"",@"SHT_CUDA_INFO"
	.sectionflags	@""
	.align	4


	//----- nvinfo : EIATTR_CUDA_API_VERSION
	.align		4
        /*0000*/ 	.byte	0x04, 0x37
        /*0002*/ 	.short	(.L_7 - .L_6)
.L_6:
        /*0004*/ 	.word	0x00000082


	//----- nvinfo : EIATTR_KPARAM_INFO
	.align		4
.L_7:
        /*0008*/ 	.byte	0x04, 0x17
        /*000a*/ 	.short	(.L_9 - .L_8)
.L_8:
        /*000c*/ 	.word	0x00000000
        /*0010*/ 	.short	0x0009
        /*0012*/ 	.short	0x0030
        /*0014*/ 	.byte	0x00, 0xf0, 0x11, 0x00


	//----- nvinfo : EIATTR_KPARAM_INFO
	.align		4
.L_9:
        /*0018*/ 	.byte	0x04, 0x17
        /*001a*/ 	.short	(.L_11 - .L_10)
.L_10:
        /*001c*/ 	.word	0x00000000
        /*0020*/ 	.short	0x0008
        /*0022*/ 	.short	0x002c
        /*0024*/ 	.byte	0x00, 0xf0, 0x11, 0x00


	//----- nvinfo : EIATTR_KPARAM_INFO
	.align		4
.L_11:
        /*0028*/ 	.byte	0x04, 0x17
        /*002a*/ 	.short	(.L_13 - .L_12)
.L_12:
        /*002c*/ 	.word	0x00000000
        /*0030*/ 	.short	0x0007
        /*0032*/ 	.short	0x0028
        /*0034*/ 	.byte	0x00, 0xf0, 0x11, 0x00


	//----- nvinfo : EIATTR_KPARAM_INFO
	.align		4
.L_13:
        /*0038*/ 	.byte	0x04, 0x17
        /*003a*/ 	.short	(.L_15 - .L_14)
.L_14:
        /*003c*/ 	.word	0x00000000
        /*0040*/ 	.short	0x0006
        /*0042*/ 	.short	0x0024
        /*0044*/ 	.byte	0x00, 0xf0, 0x11, 0x00


	//----- nvinfo : EIATTR_KPARAM_INFO
	.align		4
.L_15:
        /*0048*/ 	.byte	0x04, 0x17
        /*004a*/ 	.short	(.L_17 - .L_16)
.L_16:
        /*004c*/ 	.word	0x00000000
        /*0050*/ 	.short	0x0005
        /*0052*/ 	.short	0x0020
        /*0054*/ 	.byte	0x00, 0xf0, 0x11, 0x00


	//----- nvinfo : EIATTR_KPARAM_INFO
	.align		4
.L_17:
        /*0058*/ 	.byte	0x04, 0x17
        /*005a*/ 	.short	(.L_19 - .L_18)
.L_18:
        /*005c*/ 	.word	0x00000000
        /*0060*/ 	.short	0x0004
        /*0062*/ 	.short	0x001c
        /*0064*/ 	.byte	0x00, 0xf0, 0x11, 0x00


	//----- nvinfo : EIATTR_KPARAM_INFO
	.align		4
.L_19:
        /*0068*/ 	.byte	0x04, 0x17
        /*006a*/ 	.short	(.L_21 - .L_20)
.L_20:
        /*006c*/ 	.word	0x00000000
        /*0070*/ 	.short	0x0003
        /*0072*/ 	.short	0x0018
        /*0074*/ 	.byte	0x00, 0xf0, 0x11, 0x00


	//----- nvinfo : EIATTR_KPARAM_INFO
	.align		4
.L_21:
        /*0078*/ 	.byte	0x04, 0x17
        /*007a*/ 	.short	(.L_23 - .L_22)
.L_22:
        /*007c*/ 	.word	0x00000000
        /*0080*/ 	.short	0x0002
        /*0082*/ 	.short	0x0010
        /*0084*/ 	.byte	0x00, 0xf5, 0x21, 0x00


	//----- nvinfo : EIATTR_KPARAM_INFO
	.align		4
.L_23:
        /*0088*/ 	.byte	0x04, 0x17
        /*008a*/ 	.short	(.L_25 - .L_24)
.L_24:
        /*008c*/ 	.word	0x00000000
        /*0090*/ 	.short	0x0001
        /*0092*/ 	.short	0x0008
        /*0094*/ 	.byte	0x00, 0xf5, 0x21, 0x00


	//----- nvinfo : EIATTR_KPARAM_INFO
	.align		4
.L_25:
        /*0098*/ 	.byte	0x04, 0x17
        /*009a*/ 	.short	(.L_27 - .L_26)
.L_26:
        /*009c*/ 	.word	0x00000000
        /*00a0*/ 	.short	0x0000
        /*00a2*/ 	.short	0x0000
        /*00a4*/ 	.byte	0x00, 0xf5, 0x21, 0x00


	//----- nvinfo : EIATTR_SPARSE_MMA_MASK
	.align		4
.L_27:
        /*00a8*/ 	.byte	0x03, 0x50
        /*00aa*/ 	.short	0x0000


	//----- nvinfo : EIATTR_MAXREG_COUNT
	.align		4
        /*00ac*/ 	.byte	0x03, 0x1b
        /*00ae*/ 	.short	0x00ff


	//----- nvinfo : EIATTR_MERCURY_ISA_VERSION
	.align		4
        /*00b0*/ 	.byte	0x03, 0x5f
        /*00b2*/ 	.short	0x0101


	//----- nvinfo : EIATTR_VRC_CTA_INIT_COUNT
	.align		4
        /*00b4*/ 	.byte	0x02, 0x4a
	.zero		1
	.zero		1


	//----- nvinfo : EIATTR_EXIT_INSTR_OFFSETS
	.align		4
        /*00b8*/ 	.byte	0x04, 0x1c
        /*00ba*/ 	.short	(.L_29 - .L_28)


	//   ....[0]....
.L_28:
        /*00bc*/ 	.word	0x000000c0


	//   ....[1]....
        /*00c0*/ 	.word	0x00000c90


	//----- nvinfo : EIATTR_CBANK_PARAM_SIZE
	.align		4
.L_29:
        /*00c4*/ 	.byte	0x03, 0x19
        /*00c6*/ 	.short	0x0034


	//----- nvinfo : EIATTR_PARAM_CBANK
	.align		4
        /*00c8*/ 	.byte	0x04, 0x0a
        /*00ca*/ 	.short	(.L_31 - .L_30)
	.align		4
.L_30:
        /*00cc*/ 	.word	index@(.nv.constant0._Z21Int8QuantMatMulKernelPKaS0_Paiiifiii)
        /*00d0*/ 	.short	0x0380
        /*00d2*/ 	.short	0x0034


	//----- nvinfo : EIATTR_SW_WAR
	.align		4
.L_31:
        /*00d4*/ 	.byte	0x04, 0x36
        /*00d6*/ 	.short	(.L_33 - .L_32)
.L_32:
        /*00d8*/ 	.word	0x00000008
.L_33:


//--------------------- .nv.callgraph             --------------------------
	.section	.nv.callgraph,"",@"SHT_CUDA_CALLGRAPH"
	.align	4
	.sectionentsize	8
	.align		4
        /*0000*/ 	.word	0x00000000
	.align		4
        /*0004*/ 	.word	0xffffffff
	.align		4
        /*0008*/ 	.word	0x00000000
	.align		4
        /*000c*/ 	.word	0xfffffffe
	.align		4
        /*0010*/ 	.word	0x00000000
	.align		4
        /*0014*/ 	.word	0xfffffffd
	.align		4
        /*0018*/ 	.word	0x00000000
	.align		4
        /*001c*/ 	.word	0xfffffffc


//--------------------- .text._Z21Int8QuantMatMulKernelPKaS0_Paiiifiii --------------------------
	.section	.text._Z21Int8QuantMatMulKernelPKaS0_Paiiifiii,"ax",@progbits
	.align	128
        .global         _Z21Int8QuantMatMulKernelPKaS0_Paiiifiii
        .type           _Z21Int8QuantMatMulKernelPKaS0_Paiiifiii,@function
        .size           _Z21Int8QuantMatMulKernelPKaS0_Paiiifiii,(.L_x_7 - _Z21Int8QuantMatMulKernelPKaS0_Paiiifiii)
        .other          _Z21Int8QuantMatMulKernelPKaS0_Paiiifiii,@"STO_CUDA_ENTRY STV_DEFAULT"
_Z21Int8QuantMatMulKernelPKaS0_Paiiifiii:
.text._Z21Int8QuantMatMulKernelPKaS0_Paiiifiii:
[----:B------:R-:W-:Y:S01]  /*0000*/  LDC R1, c[0x0][0x37c] ;  /* 0x0000df00ff017b82 */ /* 0x000fe20000000800 */
[----:B------:R-:W0:Y:S07]  /*0010*/  S2R R5, SR_TID.X ;  /* 0x0000000000057919 */ /* 0x000e2e0000002100 */
[----:B------:R-:W1:Y:S01]  /*0020*/  LDC R17, c[0x0][0x364] ;  /* 0x0000d900ff117b82 */ /* 0x000e620000000800 */
[----:B------:R-:W1:Y:S07]  /*0030*/  S2R R4, SR_TID.Y ;  /* 0x0000000000047919 */ /* 0x000e6e0000002200 */
[----:B------:R-:W0:Y:S08]  /*0040*/  S2UR UR5, SR_CTAID.X ;  /* 0x00000000000579c3 */ /* 0x000e300000002500 */
[----:B------:R-:W0:Y:S08]  /*0050*/  LDC R0, c[0x0][0x360] ;  /* 0x0000d800ff007b82 */ /* 0x000e300000000800 */
[----:B------:R-:W1:Y:S08]  /*0060*/  S2UR UR4, SR_CTAID.Y ;  /* 0x00000000000479c3 */ /* 0x000e700000002600 */
[----:B------:R-:W2:Y:S01]  /*0070*/  LDC.64 R2, c[0x0][0x398] ;  /* 0x0000e600ff027b82 */ /* 0x000ea20000000a00 */
[----:B0-----:R-:W-:-:S02]  /*0080*/  IMAD R0, R0, UR5, R5 ;  /* 0x0000000500007c24 */ /* 0x001fc4000f8e0205 */
[----:B-1----:R-:W-:-:S03]  /*0090*/  IMAD R17, R17, UR4, R4 ;  /* 0x0000000411117c24 */ /* 0x002fc6000f8e0204 */
[----:B--2---:R-:W-:-:S04]  /*00a0*/  ISETP.GE.AND P0, PT, R0, R3, PT ;  /* 0x000000030000720c */ /* 0x004fc80003f06270 */
[----:B------:R-:W-:-:S13]  /*00b0*/  ISETP.GE.OR P0, PT, R17, R2, P0 ;  /* 0x000000021100720c */ /* 0x000fda0000706670 */
[----:B------:R-:W-:Y:S05]  /*00c0*/  @P0 EXIT ;  /* 0x000000000000094d */ /* 0x000fea0003800000 */
[----:B------:R-:W0:Y:S01]  /*00d0*/  LDCU UR5, c[0x0][0x3a0] ;  /* 0x00007400ff0577ac */ /* 0x000e220008000800 */
[----:B------:R-:W-:Y:S01]  /*00e0*/  IMAD.MOV.U32 R18, RZ, RZ, RZ ;  /* 0x000000ffff127224 */ /* 0x000fe200078e00ff */
[----:B------:R-:W1:Y:S01]  /*00f0*/  LDCU.64 UR8, c[0x0][0x358] ;  /* 0x00006b00ff0877ac */ /* 0x000e620008000a00 */
[----:B0-----:R-:W-:-:S09]  /*0100*/  UISETP.GE.AND UP0, UPT, UR5, 0x1, UPT ;  /* 0x000000010500788c */ /* 0x001fd2000bf06270 */
[----:B-1----:R-:W-:Y:S05]  /*0110*/  BRA.U !UP0, `(.L_x_0) ;  /* 0x0000000908a07547 */ /* 0x002fea000b800000 */
[----:B------:R-:W-:Y:S02]  /*0120*/  UISETP.GE.U32.AND UP1, UPT, UR5, 0x8, UPT ;  /* 0x000000080500788c */ /* 0x000fe4000bf26070 */
[----:B------:R-:W-:Y:S01]  /*0130*/  IMAD R19, R17, UR5, RZ ;  /* 0x0000000511137c24 */ /* 0x000fe2000f8e02ff */
[----:B------:R-:W-:Y:S01]  /*0140*/  ULOP3.LUT UR6, UR5, 0x7, URZ, 0xc0, !UPT ;  /* 0x0000000705067892 */ /* 0x000fe2000f8ec0ff */
[----:B------:R-:W-:Y:S01]  /*0150*/  IMAD.MOV.U32 R18, RZ, RZ, RZ ;  /* 0x000000ffff127224 */ /* 0x000fe200078e00ff */
[----:B------:R-:W-:Y:S02]  /*0160*/  UMOV UR4, URZ ;  /* 0x000000ff00047c82 */ /* 0x000fe40008000000 */
[----:B------:R-:W-:Y:S02]  /*0170*/  UISETP.NE.AND UP0, UPT, UR6, URZ, UPT ;  /* 0x000000ff0600728c */ /* 0x000fe4000bf05270 */
[----:B------:R-:W-:Y:S09]  /*0180*/  BRA.U !UP1, `(.L_x_1) ;  /* 0x0000000509247547 */ /* 0x000ff2000b800000 */
[----:B------:R-:W0:Y:S01]  /*0190*/  LDCU.64 UR10, c[0x0][0x380] ;  /* 0x00007000ff0a77ac */ /* 0x000e220008000a00 */
[----:B------:R-:W-:Y:S01]  /*01a0*/  HFMA2 R18, -RZ, RZ, 0, 0 ;  /* 0x00000000ff127431 */ /* 0x000fe200000001ff */
[----:B------:R-:W-:Y:S01]  /*01b0*/  SHF.R.S32.HI R21, RZ, 0x1f, R3 ;  /* 0x0000001fff157819 */ /* 0x000fe20000011403 */
[----:B------:R-:W-:Y:S01]  /*01c0*/  IMAD.MOV.U32 R2, RZ, RZ, R0 ;  /* 0x000000ffff027224 */ /* 0x000fe200078e0000 */
[----:B------:R-:W-:Y:S01]  /*01d0*/  ULOP3.LUT UR4, UR5, 0x7ffffff8, URZ, 0xc0, !UPT ;  /* 0x7ffffff805047892 */ /* 0x000fe2000f8ec0ff */
[----:B------:R-:W1:Y:S01]  /*01e0*/  LDCU.64 UR12, c[0x0][0x3a8] ;  /* 0x00007500ff0c77ac */ /* 0x000e620008000a00 */
[----:B------:R-:W2:Y:S02]  /*01f0*/  LDCU.64 UR14, c[0x0][0x388] ;  /* 0x00007100ff0e77ac */ /* 0x000ea40008000a00 */
[----:B------:R-:W-:Y:S01]  /*0200*/  UIADD3 UR7, UPT, UPT, -UR4, URZ, URZ ;  /* 0x000000ff04077290 */ /* 0x000fe2000fffe1ff */
[----:B0-----:R-:W-:-:S04]  /*0210*/  IADD3 R4, P0, PT, R19, UR10, RZ ;  /* 0x0000000a13047c10 */ /* 0x001fc8000ff1e0ff */
[----:B------:R-:W-:-:S04]  /*0220*/  IADD3 R4, P1, PT, R4, 0x3, RZ ;  /* 0x0000000304047810 */ /* 0x000fc80007f3e0ff */
[----:B-12---:R-:W-:-:S09]  /*0230*/  IADD3.X R5, PT, PT, RZ, UR11, RZ, P1, P0 ;  /* 0x0000000bff057c10 */ /* 0x006fd20008fe04ff */
.L_x_2:
[C---:B------:R-:W-:Y:S01]  /*0240*/  IADD3 R26, P0, PT, R2.reuse, UR14, RZ ;  /* 0x0000000e021a7c10 */ /* 0x040fe2000ff1e0ff */
[----:B------:R-:W2:Y:S03]  /*0250*/  LDG.E.S8 R16, desc[UR8][R4.64+-0x3] ;  /* 0xfffffd0804107981 */ /* 0x000ea6000c1e1300 */
[----:B------:R-:W-:Y:S01]  /*0260*/  LEA.HI.X.SX32 R27, R2, UR15, 0x1, P0 ;  /* 0x0000000f021b7c11 */ /* 0x000fe200080f0eff */
[----:B------:R-:W3:Y:S01]  /*0270*/  LDG.E.S8 R24, desc[UR8][R4.64+-0x2] ;  /* 0xfffffe0804187981 */ /* 0x000ee2000c1e1300 */
[----:B------:R-:W-:-:S03]  /*0280*/  IADD3 R12, P0, PT, R26, R3, RZ ;  /* 0x000000031a0c7210 */ /* 0x000fc60007f1e0ff */
[----:B------:R-:W4:Y:S02]  /*0290*/  LDG.E.S8 R22, desc[UR8][R26.64] ;  /* 0x000000081a167981 */ /* 0x000f24000c1e1300 */
[C---:B------:R-:W-:Y:S01]  /*02a0*/  IMAD.X R13, R21.reuse, 0x1, R27, P0 ;  /* 0x00000001150d7824 */ /* 0x040fe200000e061b */
[----:B------:R-:W-:Y:S01]  /*02b0*/  IADD3 R14, P0, PT, R12, R3, RZ ;  /* 0x000000030c0e7210 */ /* 0x000fe20007f1e0ff */
[----:B------:R-:W5:Y:S03]  /*02c0*/  LDG.E.S8 R23, desc[UR8][R4.64+-0x1] ;  /* 0xffffff0804177981 */ /* 0x000f66000c1e1300 */
[----:B------:R-:W-:Y:S01]  /*02d0*/  IADD3.X R15, PT, PT, R21, R13, RZ, P0, !PT ;  /* 0x0000000d150f7210 */ /* 0x000fe200007fe4ff */
[----:B------:R0:W5:Y:S01]  /*02e0*/  LDG.E.S8 R20, desc[UR8][R12.64] ;  /* 0x000000080c147981 */ /* 0x000162000c1e1300 */
[----:B------:R-:W-:-:S03]  /*02f0*/  IADD3 R10, P0, PT, R14, R3, RZ ;  /* 0x000000030e0a7210 */ /* 0x000fc60007f1e0ff */
[----:B------:R1:W5:Y:S02]  /*0300*/  LDG.E.S8 R25, desc[UR8][R14.64] ;  /* 0x000000080e197981 */ /* 0x000364000c1e1300 */
[C---:B------:R-:W-:Y:S01]  /*0310*/  IMAD.X R11, R21.reuse, 0x1, R15, P0 ;  /* 0x00000001150b7824 */ /* 0x040fe200000e060f */
[-C--:B------:R-:W-:Y:S01]  /*0320*/  IADD3 R8, P0, PT, R10, R3.reuse, RZ ;  /* 0x000000030a087210 */ /* 0x080fe20007f1e0ff */
[----:B------:R-:W5:Y:S04]  /*0330*/  LDG.E.S8 R26, desc[UR8][R4.64] ;  /* 0x00000008041a7981 */ /* 0x000f68000c1e1300 */
[C---:B------:R-:W-:Y:S01]  /*0340*/  IMAD.X R9, R21.reuse, 0x1, R11, P0 ;  /* 0x0000000115097824 */ /* 0x040fe200000e060b */
[----:B------:R-:W-:Y:S01]  /*0350*/  IADD3 R6, P0, PT, R8, R3, RZ ;  /* 0x0000000308067210 */ /* 0x000fe20007f1e0ff */
[----:B------:R-:W5:Y:S03]  /*0360*/  LDG.E.S8 R10, desc[UR8][R10.64] ;  /* 0x000000080a0a7981 */ /* 0x000f66000c1e1300 */
[----:B------:R-:W-:Y:S01]  /*0370*/  IADD3.X R7, PT, PT, R21, R9, RZ, P0, !PT ;  /* 0x0000000915077210 */ /* 0x000fe200007fe4ff */
[----:B------:R-:W5:Y:S01]  /*0380*/  LDG.E.S8 R8, desc[UR8][R8.64] ;  /* 0x0000000808087981 */ /* 0x000f62000c1e1300 */
[----:B0-----:R-:W-:-:S03]  /*0390*/  IADD3 R12, P0, PT, R6, R3, RZ ;  /* 0x00000003060c7210 */ /* 0x001fc60007f1e0ff */
[----:B------:R-:W5:Y:S02]  /*03a0*/  LDG.E.S8 R28, desc[UR8][R4.64+0x1] ;  /* 0x00000108041c7981 */ /* 0x000f64000c1e1300 */
[C---:B------:R-:W-:Y:S01]  /*03b0*/  IMAD.X R13, R21.reuse, 0x1, R7, P0 ;  /* 0x00000001150d7824 */ /* 0x040fe200000e0607 */
[----:B-1----:R-:W-:Y:S01]  /*03c0*/  IADD3 R14, P0, PT, R12, R3, RZ ;  /* 0x000000030c0e7210 */ /* 0x002fe20007f1e0ff */
[----:B------:R-:W5:Y:S04]  /*03d0*/  LDG.E.S8 R6, desc[UR8][R6.64] ;  /* 0x0000000806067981 */ /* 0x000f68000c1e1300 */
[----:B------:R-:W5:Y:S01]  /*03e0*/  LDG.E.S8 R27, desc[UR8][R4.64+0x2] ;  /* 0x00000208041b7981 */ /* 0x000f62000c1e1300 */
[----:B------:R-:W-:-:S03]  /*03f0*/  IMAD.X R15, R21, 0x1, R13, P0 ;  /* 0x00000001150f7824 */ /* 0x000fc600000e060d */
[----:B------:R-:W5:Y:S04]  /*0400*/  LDG.E.S8 R11, desc[UR8][R4.64+0x3] ;  /* 0x00000308040b7981 */ /* 0x000f68000c1e1300 */
[----:B------:R-:W5:Y:S04]  /*0410*/  LDG.E.S8 R12, desc[UR8][R12.64] ;  /* 0x000000080c0c7981 */ /* 0x000f68000c1e1300 */
[----:B------:R-:W5:Y:S04]  /*0420*/  LDG.E.S8 R14, desc[UR8][R14.64] ;  /* 0x000000080e0e7981 */ /* 0x000f68000c1e1300 */
[----:B------:R0:W5:Y:S01]  /*0430*/  LDG.E.S8 R9, desc[UR8][R4.64+0x4] ;  /* 0x0000040804097981 */ /* 0x000162000c1e1300 */
[----:B------:R-:W-:-:S04]  /*0440*/  UIADD3 UR7, UPT, UPT, UR7, 0x8, URZ ;  /* 0x0000000807077890 */ /* 0x000fc8000fffe0ff */
[----:B------:R-:W-:Y:S01]  /*0450*/  UISETP.NE.AND UP1, UPT, UR7, URZ, UPT ;  /* 0x000000ff0700728c */ /* 0x000fe2000bf25270 */
[----:B0-----:R-:W-:Y:S01]  /*0460*/  IADD3 R4, P0, PT, R4, 0x8, RZ ;  /* 0x0000000804047810 */ /* 0x001fe20007f1e0ff */
[----:B------:R-:W-:-:S04]  /*0470*/  IMAD R2, R3, 0x8, R2 ;  /* 0x0000000803027824 */ /* 0x000fc800078e0202 */
[----:B------:R-:W-:Y:S01]  /*0480*/  IMAD.X R5, RZ, RZ, R5, P0 ;  /* 0x000000ffff057224 */ /* 0x000fe200000e0605 */
[----:B--2---:R-:W-:Y:S01]  /*0490*/  IADD3 R29, PT, PT, R16, -UR12, RZ ;  /* 0x8000000c101d7c10 */ /* 0x004fe2000fffe0ff */
[----:B---3--:R-:W-:Y:S02]  /*04a0*/  VIADD R7, R24, -UR12 ;  /* 0x8000000c18077c36 */ /* 0x008fe40008000000 */
[----:B----4-:R-:W-:-:S04]  /*04b0*/  VIADD R22, R22, -UR13 ;  /* 0x8000000d16167c36 */ /* 0x010fc80008000000 */
[----:B------:R-:W-:Y:S01]  /*04c0*/  IMAD R22, R29, R22, R18 ;  /* 0x000000161d167224 */ /* 0x000fe200078e0212 */
[----:B-----5:R-:W-:Y:S01]  /*04d0*/  IADD3 R20, PT, PT, R20, -UR13, RZ ;  /* 0x8000000d14147c10 */ /* 0x020fe2000fffe0ff */
[----:B------:R-:W-:Y:S02]  /*04e0*/  VIADD R16, R23, -UR12 ;  /* 0x8000000c17107c36 */ /* 0x000fe40008000000 */
[----:B------:R-:W-:Y:S02]  /*04f0*/  VIADD R25, R25, -UR13 ;  /* 0x8000000d19197c36 */ /* 0x000fe40008000000 */
[----:B------:R-:W-:Y:S01]  /*0500*/  IMAD R7, R7, R20, R22 ;  /* 0x0000001407077224 */ /* 0x000fe200078e0216 */
[----:B------:R-:W-:-:S03]  /*0510*/  IADD3 R26, PT, PT, R26, -UR12, RZ ;  /* 0x8000000c1a1a7c10 */ /* 0x000fc6000fffe0ff */
[----:B------:R-:W-:Y:S02]  /*0520*/  IMAD R7, R16, R25, R7 ;  /* 0x0000001910077224 */ /* 0x000fe400078e0207 */
[----:B------:R-:W-:Y:S01]  /*0530*/  VIADD R10, R10, -UR13 ;  /* 0x8000000d0a0a7c36 */ /* 0x000fe20008000000 */
[----:B------:R-:W-:-:S03]  /*0540*/  IADD3 R8, PT, PT, R8, -UR13, RZ ;  /* 0x8000000d08087c10 */ /* 0x000fc6000fffe0ff */
[----:B------:R-:W-:Y:S02]  /*0550*/  IMAD R7, R26, R10, R7 ;  /* 0x0000000a1a077224 */ /* 0x000fe400078e0207 */
[----:B------:R-:W-:Y:S02]  /*0560*/  VIADD R28, R28, -UR12 ;  /* 0x8000000c1c1c7c36 */ /* 0x000fe40008000000 */
[----:B------:R-:W-:Y:S02]  /*0570*/  VIADD R6, R6, -UR13 ;  /* 0x8000000d06067c36 */ /* 0x000fe40008000000 */
[----:B------:R-:W-:Y:S02]  /*0580*/  IMAD R7, R28, R8, R7 ;  /* 0x000000081c077224 */ /* 0x000fe400078e0207 */
[----:B------:R-:W-:Y:S01]  /*0590*/  VIADD R10, R27, -UR12 ;  /* 0x8000000c1b0a7c36 */ /* 0x000fe20008000000 */
[----:B------:R-:W-:-:S03]  /*05a0*/  IADD3 R11, PT, PT, R11, -UR12, RZ ;  /* 0x8000000c0b0b7c10 */ /* 0x000fc6000fffe0ff */
[----:B------:R-:W-:Y:S02]  /*05b0*/  IMAD R6, R10, R6, R7 ;  /* 0x000000060a067224 */ /* 0x000fe400078e0207 */
[----:B------:R-:W-:Y:S01]  /*05c0*/  VIADD R12, R12, -UR13 ;  /* 0x8000000d0c0c7c36 */ /* 0x000fe20008000000 */
[----:B------:R-:W-:-:S03]  /*05d0*/  IADD3 R14, PT, PT, R14, -UR13, RZ ;  /* 0x8000000d0e0e7c10 */ /* 0x000fc6000fffe0ff */
[----:B------:R-:W-:Y:S02]  /*05e0*/  IMAD R6, R11, R12, R6 ;  /* 0x0000000c0b067224 */ /* 0x000fe400078e0206 */
[----:B------:R-:W-:-:S04]  /*05f0*/  VIADD R9, R9, -UR12 ;  /* 0x8000000c09097c36 */ /* 0x000fc80008000000 */
[----:B------:R-:W-:Y:S01]  /*0600*/  IMAD R18, R9, R14, R6 ;  /* 0x0000000e09127224 */ /* 0x000fe200078e0206 */
[----:B------:R-:W-:Y:S06]  /*0610*/  BRA.U UP1, `(.L_x_2) ;  /* 0xfffffffd01087547 */ /* 0x000fec000b83ffff */
.L_x_1:
[----:B------:R-:W-:Y:S05]  /*0620*/  BRA.U !UP0, `(.L_x_3) ;  /* 0x0000000508587547 */ /* 0x000fea000b800000 */
[----:B------:R-:W-:Y:S02]  /*0630*/  UISETP.GE.U32.AND UP0, UPT, UR6, 0x4, UPT ;  /* 0x000000040600788c */ /* 0x000fe4000bf06070 */
[----:B------:R-:W-:-:S04]  /*0640*/  ULOP3.LUT UR7, UR5, 0x3, URZ, 0xc0, !UPT ;  /* 0x0000000305077892 */ /* 0x000fc8000f8ec0ff */
[----:B------:R-:W-:-:S03]  /*0650*/  UISETP.NE.AND UP1, UPT, UR7, URZ, UPT ;  /* 0x000000ff0700728c */ /* 0x000fc6000bf25270 */
[----:B------:R-:W-:Y:S08]  /*0660*/  BRA.U !UP0, `(.L_x_4) ;  /* 0x00000001089c7547 */ /* 0x000ff0000b800000 */
[----:B------:R-:W0:Y:S01]  /*0670*/  LDC.64 R14, c[0x0][0x388] ;  /* 0x0000e200ff0e7b82 */ /* 0x000e220000000a00 */
[----:B------:R-:W-:Y:S01]  /*0680*/  IMAD R2, R3, UR4, R0 ;  /* 0x0000000403027c24 */ /* 0x000fe2000f8e0200 */
[----:B------:R-:W-:Y:S01]  /*0690*/  IADD3 R13, PT, PT, R19, UR4, RZ ;  /* 0x00000004130d7c10 */ /* 0x000fe2000fffe0ff */
[----:B------:R-:W1:Y:S01]  /*06a0*/  LDCU.64 UR10, c[0x0][0x3a8] ;  /* 0x00007500ff0a77ac */ /* 0x000e620008000a00 */
[----:B------:R-:W-:-:S04]  /*06b0*/  SHF.R.S32.HI R11, RZ, 0x1f, R3 ;  /* 0x0000001fff0b7819 */ /* 0x000fc80000011403 */
[----:B------:R-:W2:Y:S01]  /*06c0*/  LDC.64 R4, c[0x0][0x380] ;  /* 0x0000e000ff047b82 */ /* 0x000ea20000000a00 */
[----:B0-----:R-:W-:-:S04]  /*06d0*/  IADD3 R14, P1, PT, R2, R14, RZ ;  /* 0x0000000e020e7210 */ /* 0x001fc80007f3e0ff */
[----:B------:R-:W-:Y:S02]  /*06e0*/  LEA.HI.X.SX32 R15, R2, R15, 0x1, P1 ;  /* 0x0000000f020f7211 */ /* 0x000fe400008f0eff */
[-C--:B------:R-:W-:Y:S02]  /*06f0*/  IADD3 R6, P3, PT, R14, R3.reuse, RZ ;  /* 0x000000030e067210 */ /* 0x080fe40007f7e0ff */
[----:B--2---:R-:W-:Y:S01]  /*0700*/  IADD3 R12, P0, PT, R13, R4, RZ ;  /* 0x000000040d0c7210 */ /* 0x004fe20007f1e0ff */
[----:B------:R-:W1:Y:S01]  /*0710*/  LDG.E.S8 R2, desc[UR8][R14.64] ;  /* 0x000000080e027981 */ /* 0x000e62000c1e1300 */
[----:B------:R-:W-:Y:S01]  /*0720*/  IADD3 R4, P1, P2, R4, UR4, R19 ;  /* 0x0000000404047c10 */ /* 0x000fe2000fa3e013 */
[----:B------:R-:W-:Y:S02]  /*0730*/  IMAD.X R7, R11, 0x1, R15, P3 ;  /* 0x000000010b077824 */ /* 0x000fe400018e060f */
[----:B------:R-:W-:Y:S01]  /*0740*/  IMAD.X R13, RZ, RZ, R5, P0 ;  /* 0x000000ffff0d7224 */ /* 0x000fe200000e0605 */
[----:B------:R-:W-:-:S02]  /*0750*/  IADD3 R8, P0, PT, R6, R3, RZ ;  /* 0x0000000306087210 */ /* 0x000fc40007f1e0ff */
[----:B------:R-:W-:Y:S01]  /*0760*/  IADD3.X R5, PT, PT, RZ, R5, RZ, P1, P2 ;  /* 0x00000005ff057210 */ /* 0x000fe20000fe44ff */
[----:B------:R-:W2:Y:S01]  /*0770*/  LDG.E.S8 R6, desc[UR8][R6.64] ;  /* 0x0000000806067981 */ /* 0x000ea2000c1e1300 */
[----:B------:R-:W-:-:S03]  /*0780*/  IADD3.X R9, PT, PT, R11, R7, RZ, P0, !PT ;  /* 0x000000070b097210 */ /* 0x000fc600007fe4ff */
[----:B------:R-:W3:Y:S01]  /*0790*/  LDG.E.S8 R12, desc[UR8][R12.64] ;  /* 0x000000080c0c7981 */ /* 0x000ee2000c1e1300 */
[----:B------:R-:W-:-:S03]  /*07a0*/  IADD3 R10, P0, PT, R8, R3, RZ ;  /* 0x00000003080a7210 */ /* 0x000fc60007f1e0ff */
[----:B------:R-:W4:Y:S02]  /*07b0*/  LDG.E.S8 R16, desc[UR8][R4.64+0x1] ;  /* 0x0000010804107981 */ /* 0x000f24000c1e1300 */
[----:B------:R-:W-:Y:S02]  /*07c0*/  IMAD.X R11, R11, 0x1, R9, P0 ;  /* 0x000000010b0b7824 */ /* 0x000fe400000e0609 */
[----:B------:R-:W5:Y:S04]  /*07d0*/  LDG.E.S8 R20, desc[UR8][R4.64+0x2] ;  /* 0x0000020804147981 */ /* 0x000f68000c1e1300 */
[----:B------:R-:W5:Y:S04]  /*07e0*/  LDG.E.S8 R8, desc[UR8][R8.64] ;  /* 0x0000000808087981 */ /* 0x000f68000c1e1300 */
[----:B------:R-:W5:Y:S04]  /*07f0*/  LDG.E.S8 R10, desc[UR8][R10.64] ;  /* 0x000000080a0a7981 */ /* 0x000f68000c1e1300 */
[----:B------:R-:W5:Y:S01]  /*0800*/  LDG.E.S8 R14, desc[UR8][R4.64+0x3] ;  /* 0x00000308040e7981 */ /* 0x000f62000c1e1300 */
[----:B------:R-:W-:Y:S01]  /*0810*/  UIADD3 UR4, UPT, UPT, UR4, 0x4, URZ ;  /* 0x0000000404047890 */ /* 0x000fe2000fffe0ff */
[----:B-1----:R-:W-:Y:S01]  /*0820*/  VIADD R2, R2, -UR11 ;  /* 0x8000000b02027c36 */ /* 0x002fe20008000000 */
[----:B---3--:R-:W-:Y:S01]  /*0830*/  IADD3 R13, PT, PT, R12, -UR10, RZ ;  /* 0x8000000a0c0d7c10 */ /* 0x008fe2000fffe0ff */
[----:B--2---:R-:W-:-:S02]  /*0840*/  VIADD R12, R6, -UR11 ;  /* 0x8000000b060c7c36 */ /* 0x004fc40008000000 */
[----:B----4-:R-:W-:Y:S02]  /*0850*/  VIADD R15, R16, -UR10 ;  /* 0x8000000a100f7c36 */ /* 0x010fe40008000000 */
[----:B------:R-:W-:Y:S01]  /*0860*/  IMAD R2, R13, R2, R18 ;  /* 0x000000020d027224 */ /* 0x000fe200078e0212 */
[----:B-----5:R-:W-:-:S03]  /*0870*/  IADD3 R7, PT, PT, R20, -UR10, RZ ;  /* 0x8000000a14077c10 */ /* 0x020fc6000fffe0ff */
[----:B------:R-:W-:Y:S02]  /*0880*/  IMAD R2, R15, R12, R2 ;  /* 0x0000000c0f027224 */ /* 0x000fe400078e0202 */
[----:B------:R-:W-:Y:S01]  /*0890*/  VIADD R6, R8, -UR11 ;  /* 0x8000000b08067c36 */ /* 0x000fe20008000000 */
[----:B------:R-:W-:-:S03]  /*08a0*/  IADD3 R10, PT, PT, R10, -UR11, RZ ;  /* 0x8000000b0a0a7c10 */ /* 0x000fc6000fffe0ff */
[----:B------:R-:W-:Y:S02]  /*08b0*/  IMAD R2, R7, R6, R2 ;  /* 0x0000000607027224 */ /* 0x000fe400078e0202 */
[----:B------:R-:W-:-:S04]  /*08c0*/  VIADD R5, R14, -UR10 ;  /* 0x8000000a0e057c36 */ /* 0x000fc80008000000 */
[----:B------:R-:W-:-:S07]  /*08d0*/  IMAD R18, R5, R10, R2 ;  /* 0x0000000a05127224 */ /* 0x000fce00078e0202 */
.L_x_4:
[----:B------:R-:W-:Y:S05]  /*08e0*/  BRA.U !UP1, `(.L_x_3) ;  /* 0x0000000109a87547 */ /* 0x000fea000b800000 */
[----:B------:R-:W-:Y:S02]  /*08f0*/  UISETP.NE.AND UP0, UPT, UR7, 0x1, UPT ;  /* 0x000000010700788c */ /* 0x000fe4000bf05270 */
[----:B------:R-:W-:-:S04]  /*0900*/  ULOP3.LUT UR5, UR5, 0x1, URZ, 0xc0, !UPT ;  /* 0x0000000105057892 */ /* 0x000fc8000f8ec0ff */
[----:B------:R-:W-:-:S03]  /*0910*/  UISETP.NE.U32.AND UP1, UPT, UR5, 0x1, UPT ;  /* 0x000000010500788c */ /* 0x000fc6000bf25070 */
[----:B------:R-:W-:Y:S08]  /*0920*/  BRA.U !UP0, `(.L_x_5) ;  /* 0x0000000108607547 */ /* 0x000ff0000b800000 */
[----:B------:R-:W0:Y:S01]  /*0930*/  LDC.64 R8, c[0x0][0x380] ;  /* 0x0000e000ff087b82 */ /* 0x000e220000000a00 */
[----:B------:R-:W-:Y:S01]  /*0940*/  VIADD R5, R19, UR4 ;  /* 0x0000000413057c36 */ /* 0x000fe20008000000 */
[----:B------:R-:W1:Y:S01]  /*0950*/  LDCU.64 UR6, c[0x0][0x3a8] ;  /* 0x00007500ff0677ac */ /* 0x000e620008000a00 */
[----:B------:R-:W-:-:S05]  /*0960*/  IMAD R2, R3, UR4, R0 ;  /* 0x0000000403027c24 */ /* 0x000fca000f8e0200 */
[----:B------:R-:W2:Y:S01]  /*0970*/  LDC.64 R6, c[0x0][0x388] ;  /* 0x0000e200ff067b82 */ /* 0x000ea20000000a00 */
[----:B0-----:R-:W-:Y:S02]  /*0980*/  IADD3 R4, P2, PT, R5, R8, RZ ;  /* 0x0000000805047210 */ /* 0x001fe40007f5e0ff */
[----:B------:R-:W-:-:S03]  /*0990*/  IADD3 R8, P0, P1, R8, UR4, R19 ;  /* 0x0000000408087c10 */ /* 0x000fc6000f91e013 */
[----:B------:R-:W-:Y:S01]  /*09a0*/  IMAD.X R5, RZ, RZ, R9, P2 ;  /* 0x000000ffff057224 */ /* 0x000fe200010e0609 */
[----:B------:R-:W-:Y:S02]  /*09b0*/  IADD3.X R9, PT, PT, RZ, R9, RZ, P0, P1 ;  /* 0x00000009ff097210 */ /* 0x000fe400007e24ff */
[C---:B--2---:R-:W-:Y:S02]  /*09c0*/  IADD3 R6, P3, PT, R2.reuse, R6, RZ ;  /* 0x0000000602067210 */ /* 0x044fe40007f7e0ff */
[----:B------:R-:W1:Y:S02]  /*09d0*/  LDG.E.S8 R4, desc[UR8][R4.64] ;  /* 0x0000000804047981 */ /* 0x000e64000c1e1300 */
[----:B------:R-:W-:Y:S02]  /*09e0*/  LEA.HI.X.SX32 R7, R2, R7, 0x1, P3 ;  /* 0x0000000702077211 */ /* 0x000fe400018f0eff */
[----:B------:R-:W-:Y:S01]  /*09f0*/  IADD3 R10, P2, PT, R6, R3, RZ ;  /* 0x00000003060a7210 */ /* 0x000fe20007f5e0ff */
[----:B------:R-:W2:Y:S03]  /*0a00*/  LDG.E.S8 R8, desc[UR8][R8.64+0x1] ;  /* 0x0000010808087981 */ /* 0x000ea6000c1e1300 */
[----:B------:R-:W-:Y:S01]  /*0a10*/  LEA.HI.X.SX32 R11, R3, R7, 0x1, P2 ;  /* 0x00000007030b7211 */ /* 0x000fe200010f0eff */
[----:B------:R-:W3:Y:S04]  /*0a20*/  LDG.E.S8 R6, desc[UR8][R6.64] ;  /* 0x0000000806067981 */ /* 0x000ee8000c1e1300 */
[----:B------:R-:W4:Y:S01]  /*0a30*/  LDG.E.S8 R10, desc[UR8][R10.64] ;  /* 0x000000080a0a7981 */ /* 0x000f22000c1e1300 */
[----:B------:R-:W-:Y:S01]  /*0a40*/  UIADD3 UR4, UPT, UPT, UR4, 0x2, URZ ;  /* 0x0000000204047890 */ /* 0x000fe2000fffe0ff */
[----:B-1----:R-:W-:-:S02]  /*0a50*/  IADD3 R13, PT, PT, R4, -UR6, RZ ;  /* 0x80000006040d7c10 */ /* 0x002fc4000fffe0ff */
[----:B--2---:R-:W-:Y:S01]  /*0a60*/  IADD3 R15, PT, PT, R8, -UR6, RZ ;  /* 0x80000006080f7c10 */ /* 0x004fe2000fffe0ff */
[----:B---3--:R-:W-:Y:S02]  /*0a70*/  VIADD R2, R6, -UR7 ;  /* 0x8000000706027c36 */ /* 0x008fe40008000000 */
[----:B----4-:R-:W-:Y:S02]  /*0a80*/  VIADD R12, R10, -UR7 ;  /* 0x800000070a0c7c36 */ /* 0x010fe40008000000 */
[----:B------:R-:W-:-:S04]  /*0a90*/  IMAD R2, R13, R2, R18 ;  /* 0x000000020d027224 */ /* 0x000fc800078e0212 */
[----:B------:R-:W-:-:S07]  /*0aa0*/  IMAD R18, R15, R12, R2 ;  /* 0x0000000c0f127224 */ /* 0x000fce00078e0202 */
.L_x_5:
[----:B------:R-:W-:Y:S05]  /*0ab0*/  BRA.U UP1, `(.L_x_3) ;  /* 0x0000000101347547 */ /* 0x000fea000b800000 */
[----:B------:R-:W0:Y:S01]  /*0ac0*/  LDCU.128 UR12, c[0x0][0x380] ;  /* 0x00007000ff0c77ac */ /* 0x000e220008000c00 */
[----:B------:R-:W-:Y:S01]  /*0ad0*/  IADD3 R4, PT, PT, R19, UR4, RZ ;  /* 0x0000000413047c10 */ /* 0x000fe2000fffe0ff */
[----:B------:R-:W-:Y:S01]  /*0ae0*/  IMAD R2, R3, UR4, R0 ;  /* 0x0000000403027c24 */ /* 0x000fe2000f8e0200 */
[----:B------:R-:W1:Y:S02]  /*0af0*/  LDCU.64 UR4, c[0x0][0x3a8] ;  /* 0x00007500ff0477ac */ /* 0x000e640008000a00 */
[----:B0-----:R-:W-:Y:S02]  /*0b00*/  IADD3 R4, P0, PT, R4, UR12, RZ ;  /* 0x0000000c04047c10 */ /* 0x001fe4000ff1e0ff */
[----:B------:R-:W-:-:S03]  /*0b10*/  IADD3 R6, P1, PT, R2, UR14, RZ ;  /* 0x0000000e02067c10 */ /* 0x000fc6000ff3e0ff */
[----:B------:R-:W-:Y:S01]  /*0b20*/  IMAD.X R5, RZ, RZ, UR13, P0 ;  /* 0x0000000dff057e24 */ /* 0x000fe200080e06ff */
[----:B------:R-:W-:-:S04]  /*0b30*/  LEA.HI.X.SX32 R7, R2, UR15, 0x1, P1 ;  /* 0x0000000f02077c11 */ /* 0x000fc800088f0eff */
[----:B------:R-:W1:Y:S04]  /*0b40*/  LDG.E.S8 R4, desc[UR8][R4.64] ;  /* 0x0000000804047981 */ /* 0x000e68000c1e1300 */
[----:B------:R-:W2:Y:S01]  /*0b50*/  LDG.E.S8 R6, desc[UR8][R6.64] ;  /* 0x0000000806067981 */ /* 0x000ea2000c1e1300 */
[----:B-1----:R-:W-:Y:S01]  /*0b60*/  IADD3 R9, PT, PT, R4, -UR4, RZ ;  /* 0x8000000404097c10 */ /* 0x002fe2000fffe0ff */
[----:B--2---:R-:W-:-:S04]  /*0b70*/  VIADD R2, R6, -UR5 ;  /* 0x8000000506027c36 */ /* 0x004fc80008000000 */
[----:B------:R-:W-:-:S07]  /*0b80*/  IMAD R18, R9, R2, R18 ;  /* 0x0000000209127224 */ /* 0x000fce00078e0212 */
.L_x_3:
[----:B------:R-:W-:-:S07]  /*0b90*/  I2FP.F32.S32 R18, R18 ;  /* 0x0000001200127245 */ /* 0x000fce0000201400 */
.L_x_0:
[----:B------:R-:W0:Y:S01]  /*0ba0*/  LDCU UR4, c[0x0][0x3b0] ;  /* 0x00007600ff0477ac */ /* 0x000e220008000800 */
[----:B------:R-:W-:Y:S01]  /*0bb0*/  MOV R2, 0x3f000000 ;  /* 0x3f00000000027802 */ /* 0x000fe20000000f00 */
[----:B------:R-:W-:Y:S01]  /*0bc0*/  IMAD R3, R17, R3, R0 ;  /* 0x0000000311037224 */ /* 0x000fe200078e0200 */
[----:B------:R-:W1:Y:S01]  /*0bd0*/  LDCU UR5, c[0x0][0x3a4] ;  /* 0x00007480ff0577ac */ /* 0x000e620008000800 */
[----:B0-----:R-:W-:-:S05]  /*0be0*/  I2FP.F32.S32 R5, UR4 ;  /* 0x0000000400057c45 */ /* 0x001fca0008201400 */
[----:B-1----:R-:W-:Y:S01]  /*0bf0*/  FFMA R5, R18, UR5, R5 ;  /* 0x0000000512057c23 */ /* 0x002fe20008000005 */
[----:B------:R-:W0:Y:S04]  /*0c00*/  LDCU.64 UR4, c[0x0][0x390] ;  /* 0x00007200ff0477ac */ /* 0x000e280008000a00 */
[----:B------:R-:W-:-:S05]  /*0c10*/  LOP3.LUT R2, R2, 0x80000000, R5, 0xb8, !PT ;  /* 0x8000000002027812 */ /* 0x000fca00078eb805 */
[----:B------:R-:W-:-:S06]  /*0c20*/  FADD.RZ R5, R5, R2 ;  /* 0x0000000205057221 */ /* 0x000fcc000000c000 */
[----:B------:R-:W1:Y:S01]  /*0c30*/  F2I.TRUNC.NTZ R5, R5 ;  /* 0x0000000500057305 */ /* 0x000e62000020f100 */
[----:B0-----:R-:W-:-:S04]  /*0c40*/  IADD3 R2, P0, PT, R3, UR4, RZ ;  /* 0x0000000403027c10 */ /* 0x001fc8000ff1e0ff */
[----:B------:R-:W-:Y:S02]  /*0c50*/  LEA.HI.X.SX32 R3, R3, UR5, 0x1, P0 ;  /* 0x0000000503037c11 */ /* 0x000fe400080f0eff */
[----:B-1----:R-:W-:-:S04]  /*0c60*/  VIMNMX R0, PT, PT, R5, 0x7f, PT ;  /* 0x0000007f05007848 */ /* 0x002fc80003fe0100 */
[----:B------:R-:W-:-:S05]  /*0c70*/  VIMNMX R7, PT, PT, R0, -0x80, !PT ;  /* 0xffffff8000077848 */ /* 0x000fca0007fe0100 */
[----:B------:R-:W-:Y:S01]  /*0c80*/  STG.E.U8 desc[UR8][R2.64], R7 ;  /* 0x0000000702007986 */ /* 0x000fe2000c101108 */
[----:B------:R-:W-:Y:S05]  /*0c90*/  EXIT ;  /* 0x000000000000794d */ /* 0x000fea0003800000 */
.L_x_6:
[----:B------:R-:W-:-:S00]  /*0ca0*/  BRA `(.L_x_6) ;  /* 0xfffffffc00fc7947 */ /* 0x000fc0000383ffff */
[----:B------:R-:W-:-:S00]  /*0cb0*/  NOP ;  /* 0x0000000000007918 */ /* 0x000fc00000000000 */
        /* <DEDUP_REMOVED lines=12> */
.L_x_7:


//--------------------- .nv.shared.reserved.0     --------------------------
	.section	.nv.shared.reserved.0,"aw",@nobits
	.weak		__nv_reservedSMEM_offset_0_alias
	.size		__nv_reservedSMEM_offset_0_alias, 0, 64
	.other		__nv_reservedSMEM_offset_0_alias,@"STO_CUDA_RESERVED_SHARED STV_DEFAULT"
__nv_reservedSMEM_offset_0_alias:
	.zero		0
	.zero		64


//--------------------- .nv.constant0._Z21Int8QuantMatMulKernelPKaS0_Paiiifiii --------------------------
	.section	.nv.constant0._Z21Int8QuantMatMulKernelPKaS0_Paiiifiii,"a",@progbits
	.sectionflags	@""
	.align	4
.nv.constant0._Z21Int8QuantMatMulKernelPKaS0_Paiiifiii:
	.zero		948


//--------------------- SYMBOLS --------------------------

	.type		.nv.reservedSmem.offset0,@object
	.size		.nv.reservedSmem.offset0,0x4
